//
// Generated by NVIDIA NVVM Compiler
//
// Compiler Build ID: CL-36424714
// Cuda compilation tools, release 13.0, V13.0.88
// Based on NVVM 20.0.0
//

.version 9.0
.target sm_100
.address_size 64

	// .globl	_Z9reduceSumPKfPfi
.extern .shared .align 16 .b8 sdata[];

.visible .entry _Z9reduceSumPKfPfi(
	.param .u64 .ptr .align 1 _Z9reduceSumPKfPfi_param_0,
	.param .u64 .ptr .align 1 _Z9reduceSumPKfPfi_param_1,
	.param .u32 _Z9reduceSumPKfPfi_param_2
)
{
	.reg .pred 	%p<6>;
	.reg .b32 	%r<14>;
	.reg .b32 	%f<10>;
	.reg .b64 	%rd<7>;

	ld.param.u64 	%rd1, [_Z9reduceSumPKfPfi_param_0];
	ld.param.u64 	%rd2, [_Z9reduceSumPKfPfi_param_1];
	ld.param.u32 	%r7, [_Z9reduceSumPKfPfi_param_2];
	mov.u32 	%r1, %tid.x;
	mov.u32 	%r8, %ctaid.x;
	mov.u32 	%r13, %ntid.x;
	mad.lo.s32 	%r3, %r8, %r13, %r1;
	setp.ge.u32 	%p1, %r3, %r7;
	mov.f32 	%f9, 0f00000000;
	@%p1 bra 	$L__BB0_2;
	cvta.to.global.u64 	%rd3, %rd1;
	mul.wide.u32 	%rd4, %r3, 4;
	add.s64 	%rd5, %rd3, %rd4;
	ld.global.f32 	%f9, [%rd5];
$L__BB0_2:
	shl.b32 	%r9, %r1, 2;
	mov.u32 	%r10, sdata;
	add.s32 	%r4, %r10, %r9;
	st.shared.f32 	[%r4], %f9;
	bar.sync 	0;
	setp.lt.u32 	%p2, %r13, 2;
	@%p2 bra 	$L__BB0_6;
$L__BB0_3:
	shr.u32 	%r6, %r13, 1;
	setp.ge.u32 	%p3, %r1, %r6;
	@%p3 bra 	$L__BB0_5;
	shl.b32 	%r11, %r6, 2;
	add.s32 	%r12, %r4, %r11;
	ld.shared.f32 	%f4, [%r12];
	ld.shared.f32 	%f5, [%r4];
	add.f32 	%f6, %f4, %f5;
	st.shared.f32 	[%r4], %f6;
$L__BB0_5:
	bar.sync 	0;
	setp.gt.u32 	%p4, %r13, 3;
	mov.u32 	%r13, %r6;
	@%p4 bra 	$L__BB0_3;
$L__BB0_6:
	setp.ne.s32 	%p5, %r1, 0;
	@%p5 bra 	$L__BB0_8;
	ld.volatile.shared.f32 	%f7, [sdata];
	cvta.to.global.u64 	%rd6, %rd2;
	atom.global.add.f32 	%f8, [%rd6], %f7;
$L__BB0_8:
	ret;

}
	// .globl	_Z11vectorAdd2DPKfS0_Pfii
.visible .entry _Z11vectorAdd2DPKfS0_Pfii(
	.param .u64 .ptr .align 1 _Z11vectorAdd2DPKfS0_Pfii_param_0,
	.param .u64 .ptr .align 1 _Z11vectorAdd2DPKfS0_Pfii_param_1,
	.param .u64 .ptr .align 1 _Z11vectorAdd2DPKfS0_Pfii_param_2,
	.param .u32 _Z11vectorAdd2DPKfS0_Pfii_param_3,
	.param .u32 _Z11vectorAdd2DPKfS0_Pfii_param_4
)
{
	.reg .pred 	%p<4>;
	.reg .b32 	%r<14>;
	.reg .b32 	%f<4>;
	.reg .b64 	%rd<11>;

	ld.param.u64 	%rd1, [_Z11vectorAdd2DPKfS0_Pfii_param_0];
	ld.param.u64 	%rd2, [_Z11vectorAdd2DPKfS0_Pfii_param_1];
	ld.param.u64 	%rd3, [_Z11vectorAdd2DPKfS0_Pfii_param_2];
	ld.param.u32 	%r2, [_Z11vectorAdd2DPKfS0_Pfii_param_3];
	ld.param.u32 	%r3, [_Z11vectorAdd2DPKfS0_Pfii_param_4];
	mov.u32 	%r5, %ctaid.x;
	mov.u32 	%r6, %ntid.x;
	mov.u32 	%r7, %tid.x;
	mad.lo.s32 	%r8, %r5, %r6, %r7;
	mov.u32 	%r9, %ctaid.y;
	mov.u32 	%r10, %ntid.y;
	mov.u32 	%r11, %tid.y;
	mad.lo.s32 	%r12, %r9, %r10, %r11;
	mad.lo.s32 	%r1, %r2, %r12, %r8;
	setp.ge.s32 	%p1, %r8, %r2;
	setp.ge.s32 	%p2, %r12, %r3;
	or.pred  	%p3, %p1, %p2;
	@%p3 bra 	$L__BB1_2;
	cvta.to.global.u64 	%rd4, %rd1;
	cvta.to.global.u64 	%rd5, %rd2;
	cvta.to.global.u64 	%rd6, %rd3;
	mul.wide.s32 	%rd7, %r1, 4;
	add.s64 	%rd8, %rd4, %rd7;
	ld.global.f32 	%f1, [%rd8];
	add.s64 	%rd9, %rd5, %rd7;
	ld.global.f32 	%f2, [%rd9];
	fma.rn.f32 	%f3, %f1, %f1, %f2;
	add.s64 	%rd10, %rd6, %rd7;
	st.global.f32 	[%rd10], %f3;
$L__BB1_2:
	ret;

}


// ===== COMPILED SASS (sm_100) =====

	.target	sm_100

	.elftype	@"ET_EXEC"


//--------------------- .note.nv.tkinfo           --------------------------
	.section	.note.nv.tkinfo,"",@"SHT_NOTE"
	.sectionflags	@"SHF_NOTE_NV_TKINFO"
	.tkinfo
        /*0018*/ 	.word	0x00000002
        /*0030*/ 	.string	""
        /*0030*/ 	.string	"ptxas"
        /*0030*/ 	.string	"Cuda compilation tools, release 13.0, V13.0.88"
        /*0030*/ 	.string	"Build cuda_13.0.r13.0/compiler.36424714_0"
        /*0030*/ 	.string	"-arch sm_100 -m 64 "



//--------------------- .note.nv.cuinfo           --------------------------
	.section	.note.nv.cuinfo,"",@"SHT_NOTE"
	.sectionflags	@"SHF_NOTE_NV_CUINFO"
        /*0018*/ 	.short	0x0002
        /*001a*/ 	.short	0x0064
        /*001c*/ 	.short	0x0082
	.zero		2


//--------------------- .nv.info                  --------------------------
	.section	.nv.info,"",@"SHT_CUDA_INFO"
	.align	4


	//----- nvinfo : EIATTR_REGCOUNT
	.align		4
        /*0000*/ 	.byte	0x04, 0x2f
        /*0002*/ 	.short	(.L_1 - .L_0)
	.align		4
.L_0:
        /*0004*/ 	.word	index@(_Z9reduceSumPKfPfi)
        /*0008*/ 	.word	0x0000000a


	//----- nvinfo : EIATTR_FRAME_SIZE
	.align		4
.L_1:
        /*000c*/ 	.byte	0x04, 0x11
        /*000e*/ 	.short	(.L_3 - .L_2)
	.align		4
.L_2:
        /*0010*/ 	.word	index@(_Z9reduceSumPKfPfi)
        /*0014*/ 	.word	0x00000000


	//----- nvinfo : EIATTR_REGCOUNT
	.align		4
.L_3:
        /*0018*/ 	.byte	0x04, 0x2f
        /*001a*/ 	.short	(.L_5 - .L_4)
	.align		4
.L_4:
        /*001c*/ 	.word	index@(_Z11vectorAdd2DPKfS0_Pfii)
        /*0020*/ 	.word	0x0000000c


	//----- nvinfo : EIATTR_FRAME_SIZE
	.align		4
.L_5:
        /*0024*/ 	.byte	0x04, 0x11
        /*0026*/ 	.short	(.L_7 - .L_6)
	.align		4
.L_6:
        /*0028*/ 	.word	index@(_Z11vectorAdd2DPKfS0_Pfii)
        /*002c*/ 	.word	0x00000000


	//----- nvinfo : EIATTR_MIN_STACK_SIZE
	.align		4
.L_7:
        /*0030*/ 	.byte	0x04, 0x12
        /*0032*/ 	.short	(.L_9 - .L_8)
	.align		4
.L_8:
        /*0034*/ 	.word	index@(_Z11vectorAdd2DPKfS0_Pfii)
        /*0038*/ 	.word	0x00000000


	//----- nvinfo : EIATTR_MIN_STACK_SIZE
	.align		4
.L_9:
        /*003c*/ 	.byte	0x04, 0x12
        /*003e*/ 	.short	(.L_11 - .L_10)
	.align		4
.L_10:
        /*0040*/ 	.word	index@(_Z9reduceSumPKfPfi)
        /*0044*/ 	.word	0x00000000
.L_11:


//--------------------- .nv.compat                --------------------------
	.section	.nv.compat,"",@"SHT_CUDA_COMPAT_INFO"
	.align	4
        /*0000*/ 	.byte	0x02, 0x09, 0x00, 0x00, 0x02, 0x02, 0x01, 0x00, 0x02, 0x05, 0x05, 0x00, 0x03, 0x07, 0x01, 0x01
        /*0010*/ 	.byte	0x02, 0x03, 0x00, 0x00, 0x02, 0x06, 0x01, 0x00, 0x04, 0x0b, 0x08, 0x00, 0x09, 0x00, 0x00, 0x00
        /*0020*/ 	.byte	0x00, 0x00, 0x00, 0x00


//--------------------- .nv.info._Z11vectorAdd2DPKfS0_Pfii --------------------------
	.section	.nv.info._Z11vectorAdd2DPKfS0_Pfii,"",@"SHT_CUDA_INFO"
	.sectionflags	@""
	.align	4


	//----- nvinfo : EIATTR_CUDA_API_VERSION
	.align		4
        /*0000*/ 	.byte	0x04, 0x37
        /*0002*/ 	.short	(.L_13 - .L_12)
.L_12:
        /*0004*/ 	.word	0x00000082


	//----- nvinfo : EIATTR_KPARAM_INFO
	.align		4
.L_13:
        /*0008*/ 	.byte	0x04, 0x17
        /*000a*/ 	.short	(.L_15 - .L_14)
.L_14:
        /*000c*/ 	.word	0x00000000
        /*0010*/ 	.short	0x0004
        /*0012*/ 	.short	0x001c
        /*0014*/ 	.byte	0x00, 0xf0, 0x11, 0x00


	//----- nvinfo : EIATTR_KPARAM_INFO
	.align		4
.L_15:
        /*0018*/ 	.byte	0x04, 0x17
        /*001a*/ 	.short	(.L_17 - .L_16)
.L_16:
        /*001c*/ 	.word	0x00000000
        /*0020*/ 	.short	0x0003
        /*0022*/ 	.short	0x0018
        /*0024*/ 	.byte	0x00, 0xf0, 0x11, 0x00


	//----- nvinfo : EIATTR_KPARAM_INFO
	.align		4
.L_17:
        /*0028*/ 	.byte	0x04, 0x17
        /*002a*/ 	.short	(.L_19 - .L_18)
.L_18:
        /*002c*/ 	.word	0x00000000
        /*0030*/ 	.short	0x0002
        /*0032*/ 	.short	0x0010
        /*0034*/ 	.byte	0x00, 0xf5, 0x21, 0x00


	//----- nvinfo : EIATTR_KPARAM_INFO
	.align		4
.L_19:
        /*0038*/ 	.byte	0x04, 0x17
        /*003a*/ 	.short	(.L_21 - .L_20)
.L_20:
        /*003c*/ 	.word	0x00000000
        /*0040*/ 	.short	0x0001
        /*0042*/ 	.short	0x0008
        /*0044*/ 	.byte	0x00, 0xf5, 0x21, 0x00


	//----- nvinfo : EIATTR_KPARAM_INFO
	.align		4
.L_21:
        /*0048*/ 	.byte	0x04, 0x17
        /*004a*/ 	.short	(.L_23 - .L_22)
.L_22:
        /*004c*/ 	.word	0x00000000
        /*0050*/ 	.short	0x0000
        /*0052*/ 	.short	0x0000
        /*0054*/ 	.byte	0x00, 0xf5, 0x21, 0x00


	//----- nvinfo : EIATTR_SPARSE_MMA_MASK
	.align		4
.L_23:
        /*0058*/ 	.byte	0x03, 0x50
        /*005a*/ 	.short	0x0000


	//----- nvinfo : EIATTR_MAXREG_COUNT
	.align		4
        /*005c*/ 	.byte	0x03, 0x1b
        /*005e*/ 	.short	0x00ff


	//----- nvinfo : EIATTR_MERCURY_ISA_VERSION
	.align		4
        /*0060*/ 	.byte	0x03, 0x5f
        /*0062*/ 	.short	0x0101


	//----- nvinfo : EIATTR_VRC_CTA_INIT_COUNT
	.align		4
        /*0064*/ 	.byte	0x02, 0x4a
	.zero		1
	.zero		1


	//----- nvinfo : EIATTR_EXIT_INSTR_OFFSETS
	.align		4
        /*0068*/ 	.byte	0x04, 0x1c
        /*006a*/ 	.short	(.L_25 - .L_24)


	//   ....[0]....
.L_24:
        /*006c*/ 	.word	0x000000d0


	//   ....[1]....
        /*0070*/ 	.word	0x00000190


	//----- nvinfo : EIATTR_CBANK_PARAM_SIZE
	.align		4
.L_25:
        /*0074*/ 	.byte	0x03, 0x19
        /*0076*/ 	.short	0x0020


	//----- nvinfo : EIATTR_PARAM_CBANK
	.align		4
        /*0078*/ 	.byte	0x04, 0x0a
        /*007a*/ 	.short	(.L_27 - .L_26)
	.align		4
.L_26:
        /*007c*/ 	.word	index@(.nv.constant0._Z11vectorAdd2DPKfS0_Pfii)
        /*0080*/ 	.short	0x0380
        /*0082*/ 	.short	0x0020


	//----- nvinfo : EIATTR_SW_WAR
	.align		4
.L_27:
        /*0084*/ 	.byte	0x04, 0x36
        /*0086*/ 	.short	(.L_29 - .L_28)
.L_28:
        /*0088*/ 	.word	0x00000008
.L_29:


//--------------------- .nv.info._Z9reduceSumPKfPfi --------------------------
	.section	.nv.info._Z9reduceSumPKfPfi,"",@"SHT_CUDA_INFO"
	.sectionflags	@""
	.align	4


	//----- nvinfo : EIATTR_CUDA_API_VERSION
	.align		4
        /*0000*/ 	.byte	0x04, 0x37
        /*0002*/ 	.short	(.L_31 - .L_30)
.L_30:
        /*0004*/ 	.word	0x00000082


	//----- nvinfo : EIATTR_KPARAM_INFO
	.align		4
.L_31:
        /*0008*/ 	.byte	0x04, 0x17
        /*000a*/ 	.short	(.L_33 - .L_32)
.L_32:
        /*000c*/ 	.word	0x00000000
        /*0010*/ 	.short	0x0002
        /*0012*/ 	.short	0x0010
        /*0014*/ 	.byte	0x00, 0xf0, 0x11, 0x00


	//----- nvinfo : EIATTR_KPARAM_INFO
	.align		4
.L_33:
        /*0018*/ 	.byte	0x04, 0x17
        /*001a*/ 	.short	(.L_35 - .L_34)
.L_34:
        /*001c*/ 	.word	0x00000000
        /*0020*/ 	.short	0x0001
        /*0022*/ 	.short	0x0008
        /*0024*/ 	.byte	0x00, 0xf5, 0x21, 0x00


	//----- nvinfo : EIATTR_KPARAM_INFO
	.align		4
.L_35:
        /*0028*/ 	.byte	0x04, 0x17
        /*002a*/ 	.short	(.L_37 - .L_36)
.L_36:
        /*002c*/ 	.word	0x00000000
        /*0030*/ 	.short	0x0000
        /*0032*/ 	.short	0x0000
        /*0034*/ 	.byte	0x00, 0xf5, 0x21, 0x00


	//----- nvinfo : EIATTR_SPARSE_MMA_MASK
	.align		4
.L_37:
        /*0038*/ 	.byte	0x03, 0x50
        /*003a*/ 	.short	0x0000


	//----- nvinfo : EIATTR_MAXREG_COUNT
	.align		4
        /*003c*/ 	.byte	0x03, 0x1b
        /*003e*/ 	.short	0x00ff


	//----- nvinfo : EIATTR_NUM_BARRIERS
	.align		4
        /*0040*/ 	.byte	0x02, 0x4c
        /*0042*/ 	.byte	0x01
	.zero		1


	//----- nvinfo : EIATTR_MERCURY_ISA_VERSION
	.align		4
        /*0044*/ 	.byte	0x03, 0x5f
        /*0046*/ 	.short	0x0101


	//----- nvinfo : EIATTR_VRC_CTA_INIT_COUNT
	.align		4
        /*0048*/ 	.byte	0x02, 0x4a
	.zero		1
	.zero		1


	//----- nvinfo : EIATTR_EXIT_INSTR_OFFSETS
	.align		4
        /*004c*/ 	.byte	0x04, 0x1c
        /*004e*/ 	.short	(.L_39 - .L_38)


	//   ....[0]....
.L_38:
        /*0050*/ 	.word	0x00000200


	//   ....[1]....
        /*0054*/ 	.word	0x00000270


	//----- nvinfo : EIATTR_CBANK_PARAM_SIZE
	.align		4
.L_39:
        /*0058*/ 	.byte	0x03, 0x19
        /*005a*/ 	.short	0x0014


	//----- nvinfo : EIATTR_PARAM_CBANK
	.align		4
        /*005c*/ 	.byte	0x04, 0x0a
        /*005e*/ 	.short	(.L_41 - .L_40)
	.align		4
.L_40:
        /*0060*/ 	.word	index@(.nv.constant0._Z9reduceSumPKfPfi)
        /*0064*/ 	.short	0x0380
        /*0066*/ 	.short	0x0014


	//----- nvinfo : EIATTR_SW_WAR
	.align		4
.L_41:
        /*0068*/ 	.byte	0x04, 0x36
        /*006a*/ 	.short	(.L_43 - .L_42)
.L_42:
        /*006c*/ 	.word	0x00000008
.L_43:


//--------------------- .nv.callgraph             --------------------------
	.section	.nv.callgraph,"",@"SHT_CUDA_CALLGRAPH"
	.align	4
	.sectionentsize	8
	.align		4
        /*0000*/ 	.word	0x00000000
	.align		4
        /*0004*/ 	.word	0xffffffff
	.align		4
        /*0008*/ 	.word	0x00000000
	.align		4
        /*000c*/ 	.word	0xfffffffe
	.align		4
        /*0010*/ 	.word	0x00000000
	.align		4
        /*0014*/ 	.word	0xfffffffd
	.align		4
        /*0018*/ 	.word	0x00000000
	.align		4
        /*001c*/ 	.word	0xfffffffc


//--------------------- .text._Z11vectorAdd2DPKfS0_Pfii --------------------------
	.section	.text._Z11vectorAdd2DPKfS0_Pfii,"ax",@progbits
	.align	128
        .global         _Z11vectorAdd2DPKfS0_Pfii
        .type           _Z11vectorAdd2DPKfS0_Pfii,@function
        .size           _Z11vectorAdd2DPKfS0_Pfii,(.L_x_4 - _Z11vectorAdd2DPKfS0_Pfii)
        .other          _Z11vectorAdd2DPKfS0_Pfii,@"STO_CUDA_ENTRY STV_DEFAULT"
_Z11vectorAdd2DPKfS0_Pfii:
.text._Z11vectorAdd2DPKfS0_Pfii:
[----:B------:R-:W-:Y:S01]  /*0000*/  LDC R1, c[0x0][0x37c] ;  /* 0x0000df00ff017b82 */ /* 0x000fe20000000800 */
[----:B------:R-:W0:Y:S07]  /*0010*/  S2R R2, SR_TID.Y ;  /* 0x0000000000027919 */ /* 0x000e2e0000002200 */
[----:B------:R-:W1:Y:S01]  /*0020*/  LDC R0, c[0x0][0x360] ;  /* 0x0000d800ff007b82 */ /* 0x000e620000000800 */
[----:B------:R-:W2:Y:S01]  /*0030*/  LDCU.64 UR6, c[0x0][0x398] ;  /* 0x00007300ff0677ac */ /* 0x000ea20008000a00 */
[----:B------:R-:W1:Y:S06]  /*0040*/  S2R R5, SR_TID.X ;  /* 0x0000000000057919 */ /* 0x000e6c0000002100 */
[----:B------:R-:W0:Y:S08]  /*0050*/  S2UR UR5, SR_CTAID.Y ;  /* 0x00000000000579c3 */ /* 0x000e300000002600 */
[----:B------:R-:W0:Y:S08]  /*0060*/  LDC R3, c[0x0][0x364] ;  /* 0x0000d900ff037b82 */ /* 0x000e300000000800 */
[----:B------:R-:W1:Y:S01]  /*0070*/  S2UR UR4, SR_CTAID.X ;  /* 0x00000000000479c3 */ /* 0x000e620000002500 */
[----:B0-----:R-:W-:-:S05]  /*0080*/  IMAD R3, R3, UR5, R2 ;  /* 0x0000000503037c24 */ /* 0x001fca000f8e0202 */
[----:B--2---:R-:W-:Y:S01]  /*0090*/  ISETP.GE.AND P0, PT, R3, UR7, PT ;  /* 0x0000000703007c0c */ /* 0x004fe2000bf06270 */
[----:B-1----:R-:W-:-:S04]  /*00a0*/  IMAD R0, R0, UR4, R5 ;  /* 0x0000000400007c24 */ /* 0x002fc8000f8e0205 */
[----:B------:R-:W-:Y:S01]  /*00b0*/  IMAD R9, R3, UR6, R0 ;  /* 0x0000000603097c24 */ /* 0x000fe2000f8e0200 */
[----:B------:R-:W-:-:S13]  /*00c0*/  ISETP.GE.OR P0, PT, R0, UR6, P0 ;  /* 0x0000000600007c0c */ /* 0x000fda0008706670 */
[----:B------:R-:W-:Y:S05]  /*00d0*/  @P0 EXIT ;  /* 0x000000000000094d */ /* 0x000fea0003800000 */
[----:B------:R-:W0:Y:S01]  /*00e0*/  LDC.64 R2, c[0x0][0x380] ;  /* 0x0000e000ff027b82 */ /* 0x000e220000000a00 */
[----:B------:R-:W1:Y:S07]  /*00f0*/  LDCU.64 UR4, c[0x0][0x358] ;  /* 0x00006b00ff0477ac */ /* 0x000e6e0008000a00 */
[----:B------:R-:W2:Y:S08]  /*0100*/  LDC.64 R4, c[0x0][0x388] ;  /* 0x0000e200ff047b82 */ /* 0x000eb00000000a00 */
[----:B------:R-:W3:Y:S01]  /*0110*/  LDC.64 R6, c[0x0][0x390] ;  /* 0x0000e400ff067b82 */ /* 0x000ee20000000a00 */
[----:B0-----:R-:W-:-:S06]  /*0120*/  IMAD.WIDE R2, R9, 0x4, R2 ;  /* 0x0000000409027825 */ /* 0x001fcc00078e0202 */
[----:B-1----:R-:W4:Y:S01]  /*0130*/  LDG.E R2, desc[UR4][R2.64] ;  /* 0x0000000402027981 */ /* 0x002f22000c1e1900 */
[----:B--2---:R-:W-:-:S06]  /*0140*/  IMAD.WIDE R4, R9, 0x4, R4 ;  /* 0x0000000409047825 */ /* 0x004fcc00078e0204 */
[----:B------:R-:W4:Y:S01]  /*0150*/  LDG.E R5, desc[UR4][R4.64] ;  /* 0x0000000404057981 */ /* 0x000f22000c1e1900 */
[----:B---3--:R-:W-:-:S04]  /*0160*/  IMAD.WIDE R6, R9, 0x4, R6 ;  /* 0x0000000409067825 */ /* 0x008fc800078e0206 */
[----:B----4-:R-:W-:-:S05]  /*0170*/  FFMA R9, R2, R2, R5 ;  /* 0x0000000202097223 */ /* 0x010fca0000000005 */
[----:B------:R-:W-:Y:S01]  /*0180*/  STG.E desc[UR4][R6.64], R9 ;  /* 0x0000000906007986 */ /* 0x000fe2000c101904 */
[----:B------:R-:W-:Y:S05]  /*0190*/  EXIT ;  /* 0x000000000000794d */ /* 0x000fea0003800000 */
.L_x_0:
[----:B------:R-:W-:-:S00]  /*01a0*/  BRA `(.L_x_0) ;  /* 0xfffffffc00fc7947 */ /* 0x000fc0000383ffff */
[----:B------:R-:W-:-:S00]  /*01b0*/  NOP ;  /* 0x0000000000007918 */ /* 0x000fc00000000000 */
        /* <DEDUP_REMOVED lines=12> */
.L_x_4:


//--------------------- .text._Z9reduceSumPKfPfi  --------------------------
	.section	.text._Z9reduceSumPKfPfi,"ax",@progbits
	.align	128
        .global         _Z9reduceSumPKfPfi
        .type           _Z9reduceSumPKfPfi,@function
        .size           _Z9reduceSumPKfPfi,(.L_x_5 - _Z9reduceSumPKfPfi)
        .other          _Z9reduceSumPKfPfi,@"STO_CUDA_ENTRY STV_DEFAULT"
_Z9reduceSumPKfPfi:
.text._Z9reduceSumPKfPfi:
[----:B------:R-:W-:Y:S01]  /*0000*/  LDC R1, c[0x0][0x37c] ;  /* 0x0000df00ff017b82 */ /* 0x000fe20000000800 */
[----:B------:R-:W0:Y:S07]  /*0010*/  S2R R7, SR_TID.X ;  /* 0x0000000000077919 */ /* 0x000e2e0000002100 */
[----:B------:R-:W0:Y:S01]  /*0020*/  S2UR UR4, SR_CTAID.X ;  /* 0x00000000000479c3 */ /* 0x000e220000002500 */
[----:B------:R-:W1:Y:S01]  /*0030*/  LDCU UR5, c[0x0][0x390] ;  /* 0x00007200ff0577ac */ /* 0x000e620008000800 */
[----:B------:R-:W-:Y:S01]  /*0040*/  IMAD.MOV.U32 R4, RZ, RZ, RZ ;  /* 0x000000ffff047224 */ /* 0x000fe200078e00ff */
[----:B------:R-:W2:Y:S05]  /*0050*/  LDCU.64 UR6, c[0x0][0x358] ;  /* 0x00006b00ff0677ac */ /* 0x000eaa0008000a00 */
[----:B------:R-:W0:Y:S02]  /*0060*/  LDC R0, c[0x0][0x360] ;  /* 0x0000d800ff007b82 */ /* 0x000e240000000800 */
[----:B0-----:R-:W-:-:S05]  /*0070*/  IMAD R5, R0, UR4, R7 ;  /* 0x0000000400057c24 */ /* 0x001fca000f8e0207 */
[----:B-1----:R-:W-:-:S13]  /*0080*/  ISETP.GE.U32.AND P0, PT, R5, UR5, PT ;  /* 0x0000000505007c0c */ /* 0x002fda000bf06070 */
[----:B------:R-:W0:Y:S02]  /*0090*/  @!P0 LDC.64 R2, c[0x0][0x380] ;  /* 0x0000e000ff028b82 */ /* 0x000e240000000a00 */
[----:B0-----:R-:W-:-:S05]  /*00a0*/  @!P0 IMAD.WIDE.U32 R2, R5, 0x4, R2 ;  /* 0x0000000405028825 */ /* 0x001fca00078e0002 */
[----:B--2---:R-:W2:Y:S01]  /*00b0*/  @!P0 LDG.E R4, desc[UR6][R2.64] ;  /* 0x0000000602048981 */ /* 0x004ea2000c1e1900 */
[----:B------:R-:W0:Y:S01]  /*00c0*/  S2UR UR5, SR_CgaCtaId ;  /* 0x00000000000579c3 */ /* 0x000e220000008800 */
[----:B------:R-:W-:Y:S01]  /*00d0*/  UMOV UR4, 0x400 ;  /* 0x0000040000047882 */ /* 0x000fe20000000000 */
[----:B------:R-:W-:Y:S02]  /*00e0*/  ISETP.GE.U32.AND P1, PT, R0, 0x2, PT ;  /* 0x000000020000780c */ /* 0x000fe40003f26070 */
[----:B------:R-:W-:Y:S01]  /*00f0*/  ISETP.NE.AND P0, PT, R7, RZ, PT ;  /* 0x000000ff0700720c */ /* 0x000fe20003f05270 */
[----:B0-----:R-:W-:-:S06]  /*0100*/  ULEA UR4, UR5, UR4, 0x18 ;  /* 0x0000000405047291 */ /* 0x001fcc000f8ec0ff */
[----:B------:R-:W-:-:S05]  /*0110*/  LEA R5, R7, UR4, 0x2 ;  /* 0x0000000407057c11 */ /* 0x000fca000f8e10ff */
[----:B--2---:R0:W-:Y:S01]  /*0120*/  STS [R5], R4 ;  /* 0x0000000405007388 */ /* 0x0041e20000000800 */
[----:B------:R-:W-:Y:S06]  /*0130*/  BAR.SYNC.DEFER_BLOCKING 0x0 ;  /* 0x0000000000007b1d */ /* 0x000fec0000010000 */
[----:B------:R-:W-:Y:S05]  /*0140*/  @!P1 BRA `(.L_x_1) ;  /* 0x00000000002c9947 */ /* 0x000fea0003800000 */
.L_x_2:
[----:B------:R-:W-:-:S04]  /*0150*/  SHF.R.U32.HI R6, RZ, 0x1, R0 ;  /* 0x00000001ff067819 */ /* 0x000fc80000011600 */
[----:B------:R-:W-:-:S13]  /*0160*/  ISETP.GE.U32.AND P1, PT, R7, R6, PT ;  /* 0x000000060700720c */ /* 0x000fda0003f26070 */
[----:B------:R-:W-:Y:S01]  /*0170*/  @!P1 IMAD R2, R6, 0x4, R5 ;  /* 0x0000000406029824 */ /* 0x000fe200078e0205 */
[----:B------:R-:W-:Y:S05]  /*0180*/  @!P1 LDS R3, [R5] ;  /* 0x0000000005039984 */ /* 0x000fea0000000800 */
[----:B------:R-:W0:Y:S02]  /*0190*/  @!P1 LDS R2, [R2] ;  /* 0x0000000002029984 */ /* 0x000e240000000800 */
[----:B0-----:R-:W-:-:S05]  /*01a0*/  @!P1 FADD R4, R2, R3 ;  /* 0x0000000302049221 */ /* 0x001fca0000000000 */
[----:B------:R1:W-:Y:S01]  /*01b0*/  @!P1 STS [R5], R4 ;  /* 0x0000000405009388 */ /* 0x0003e20000000800 */
[----:B------:R-:W-:Y:S01]  /*01c0*/  BAR.SYNC.DEFER_BLOCKING 0x0 ;  /* 0x0000000000007b1d */ /* 0x000fe20000010000 */
[----:B------:R-:W-:Y:S01]  /*01d0*/  ISETP.GT.U32.AND P1, PT, R0, 0x3, PT ;  /* 0x000000030000780c */ /* 0x000fe20003f24070 */
[----:B------:R-:W-:-:S12]  /*01e0*/  IMAD.MOV.U32 R0, RZ, RZ, R6 ;  /* 0x000000ffff007224 */ /* 0x000fd800078e0006 */
[----:B-1----:R-:W-:Y:S05]  /*01f0*/  @P1 BRA `(.L_x_2) ;  /* 0xfffffffc00d41947 */ /* 0x002fea000383ffff */
.L_x_1:
[----:B------:R-:W-:Y:S05]  /*0200*/  @P0 EXIT ;  /* 0x000000000000094d */ /* 0x000fea0003800000 */
[----:B------:R-:W1:Y:S01]  /*0210*/  S2UR UR5, SR_CgaCtaId ;  /* 0x00000000000579c3 */ /* 0x000e620000008800 */
[----:B------:R-:W-:-:S07]  /*0220*/  UMOV UR4, 0x400 ;  /* 0x0000040000047882 */ /* 0x000fce0000000000 */
[----:B------:R-:W2:Y:S01]  /*0230*/  LDC.64 R2, c[0x0][0x388] ;  /* 0x0000e200ff027b82 */ /* 0x000ea20000000a00 */
[----:B-1----:R-:W-:-:S09]  /*0240*/  ULEA UR4, UR5, UR4, 0x18 ;  /* 0x0000000405047291 */ /* 0x002fd2000f8ec0ff */
[----:B0-----:R-:W2:Y:S04]  /*0250*/  LDS R5, [UR4] ;  /* 0x00000004ff057984 */ /* 0x001ea80008000800 */
[----:B--2---:R-:W-:Y:S01]  /*0260*/  REDG.E.ADD.F32.FTZ.RN.STRONG.GPU desc[UR6][R2.64], R5 ;  /* 0x00000005020079a6 */ /* 0x004fe2000c12f306 */
[----:B------:R-:W-:Y:S05]  /*0270*/  EXIT ;  /* 0x000000000000794d */ /* 0x000fea0003800000 */
.L_x_3:
        /* <DEDUP_REMOVED lines=16> */
.L_x_5:


//--------------------- .nv.shared._Z11vectorAdd2DPKfS0_Pfii --------------------------
	.section	.nv.shared._Z11vectorAdd2DPKfS0_Pfii,"aw",@nobits
	.sectionflags	@""
	.align	16
	.zero		1024


//--------------------- .nv.shared.reserved.0     --------------------------
	.section	.nv.shared.reserved.0,"aw",@nobits
	.weak		__nv_reservedSMEM_offset_0_alias
	.size		__nv_reservedSMEM_offset_0_alias, 0, 64
	.other		__nv_reservedSMEM_offset_0_alias,@"STO_CUDA_RESERVED_SHARED STV_DEFAULT"
__nv_reservedSMEM_offset_0_alias:
	.zero		0
	.zero		64


//--------------------- .nv.shared._Z9reduceSumPKfPfi --------------------------
	.section	.nv.shared._Z9reduceSumPKfPfi,"aw",@nobits
	.sectionflags	@""
	.align	16
	.zero		1024


//--------------------- .nv.constant0._Z11vectorAdd2DPKfS0_Pfii --------------------------
	.section	.nv.constant0._Z11vectorAdd2DPKfS0_Pfii,"a",@progbits
	.sectionflags	@""
	.align	4
.nv.constant0._Z11vectorAdd2DPKfS0_Pfii:
	.zero		928


//--------------------- .nv.constant0._Z9reduceSumPKfPfi --------------------------
	.section	.nv.constant0._Z9reduceSumPKfPfi,"a",@progbits
	.sectionflags	@""
	.align	4
.nv.constant0._Z9reduceSumPKfPfi:
	.zero		916


//--------------------- SYMBOLS --------------------------

	.type		.nv.reservedSmem.offset0,@object
	.size		.nv.reservedSmem.offset0,0x4
	.type		.nv.reservedSmem.cap,@object
	.size		.nv.reservedSmem.cap,0x4
